//
// Generated by NVIDIA NVVM Compiler
//
// Compiler Build ID: CL-36424714
// Cuda compilation tools, release 13.0, V13.0.88
// Based on NVVM 20.0.0
//

.version 9.0
.target sm_100
.address_size 64

	// .globl	_Z3fooi

.visible .entry _Z3fooi(
	.param .u32 _Z3fooi_param_0
)
{


	ret;

}


// ===== COMPILED SASS (sm_100) =====

	.target	sm_100

	.elftype	@"ET_EXEC"


//--------------------- .note.nv.tkinfo           --------------------------
	.section	.note.nv.tkinfo,"",@"SHT_NOTE"
	.sectionflags	@"SHF_NOTE_NV_TKINFO"
	.tkinfo
        /*0018*/ 	.word	0x00000002
        /*0030*/ 	.string	""
        /*0030*/ 	.string	"ptxas"
        /*0030*/ 	.string	"Cuda compilation tools, release 13.0, V13.0.88"
        /*0030*/ 	.string	"Build cuda_13.0.r13.0/compiler.36424714_0"
        /*0030*/ 	.string	"-arch sm_100 -m 64 "



//--------------------- .note.nv.cuinfo           --------------------------
	.section	.note.nv.cuinfo,"",@"SHT_NOTE"
	.sectionflags	@"SHF_NOTE_NV_CUINFO"
        /*0018*/ 	.short	0x0002
        /*001a*/ 	.short	0x0064
        /*001c*/ 	.short	0x0082
	.zero		2


//--------------------- .nv.info                  --------------------------
	.section	.nv.info,"",@"SHT_CUDA_INFO"
	.align	4


	//----- nvinfo : EIATTR_REGCOUNT
	.align		4
        /*0000*/ 	.byte	0x04, 0x2f
        /*0002*/ 	.short	(.L_1 - .L_0)
	.align		4
.L_0:
        /*0004*/ 	.word	index@(_Z3fooi)
        /*0008*/ 	.word	0x00000004


	//----- nvinfo : EIATTR_FRAME_SIZE
	.align		4
.L_1:
        /*000c*/ 	.byte	0x04, 0x11
        /*000e*/ 	.short	(.L_3 - .L_2)
	.align		4
.L_2:
        /*0010*/ 	.word	index@(_Z3fooi)
        /*0014*/ 	.word	0x00000000


	//----- nvinfo : EIATTR_MIN_STACK_SIZE
	.align		4
.L_3:
        /*0018*/ 	.byte	0x04, 0x12
        /*001a*/ 	.short	(.L_5 - .L_4)
	.align		4
.L_4:
        /*001c*/ 	.word	index@(_Z3fooi)
        /*0020*/ 	.word	0x00000000
.L_5:


//--------------------- .nv.compat                --------------------------
	.section	.nv.compat,"",@"SHT_CUDA_COMPAT_INFO"
	.align	4
        /*0000*/ 	.byte	0x02, 0x09, 0x00, 0x00, 0x02, 0x02, 0x01, 0x00, 0x02, 0x05, 0x05, 0x00, 0x03, 0x07, 0x01, 0x01
        /*0010*/ 	.byte	0x02, 0x03, 0x00, 0x00, 0x02, 0x06, 0x01, 0x00, 0x04, 0x0b, 0x08, 0x00, 0x09, 0x00, 0x00, 0x00
        /*0020*/ 	.byte	0x00, 0x00, 0x00, 0x00


//--------------------- .nv.info._Z3fooi          --------------------------
	.section	.nv.info._Z3fooi,"",@"SHT_CUDA_INFO"
	.sectionflags	@""
	.align	4


	//----- nvinfo : EIATTR_CUDA_API_VERSION
	.align		4
        /*0000*/ 	.byte	0x04, 0x37
        /*0002*/ 	.short	(.L_7 - .L_6)
.L_6:
        /*0004*/ 	.word	0x00000082


	//----- nvinfo : EIATTR_KPARAM_INFO
	.align		4
.L_7:
        /*0008*/ 	.byte	0x04, 0x17
        /*000a*/ 	.short	(.L_9 - .L_8)
.L_8:
        /*000c*/ 	.word	0x00000000
        /*0010*/ 	.short	0x0000
        /*0012*/ 	.short	0x0000
        /*0014*/ 	.byte	0x00, 0xf0, 0x11, 0x00


	//----- nvinfo : EIATTR_SPARSE_MMA_MASK
	.align		4
.L_9:
        /*0018*/ 	.byte	0x03, 0x50
        /*001a*/ 	.short	0x0000


	//----- nvinfo : EIATTR_MAXREG_COUNT
	.align		4
        /*001c*/ 	.byte	0x03, 0x1b
        /*001e*/ 	.short	0x00ff


	//----- nvinfo : EIATTR_MERCURY_ISA_VERSION
	.align		4
        /*0020*/ 	.byte	0x03, 0x5f
        /*0022*/ 	.short	0x0101


	//----- nvinfo : EIATTR_VRC_CTA_INIT_COUNT
	.align		4
        /*0024*/ 	.byte	0x02, 0x4a
	.zero		1
	.zero		1


	//----- nvinfo : EIATTR_EXIT_INSTR_OFFSETS
	.align		4
        /*0028*/ 	.byte	0x04, 0x1c
        /*002a*/ 	.short	(.L_11 - .L_10)


	//   ....[0]....
.L_10:
        /*002c*/ 	.word	0x00000010


	//----- nvinfo : EIATTR_CBANK_PARAM_SIZE
	.align		4
.L_11:
        /*0030*/ 	.byte	0x03, 0x19
        /*0032*/ 	.short	0x0004


	//----- nvinfo : EIATTR_PARAM_CBANK
	.align		4
        /*0034*/ 	.byte	0x04, 0x0a
        /*0036*/ 	.short	(.L_13 - .L_12)
	.align		4
.L_12:
        /*0038*/ 	.word	index@(.nv.constant0._Z3fooi)
        /*003c*/ 	.short	0x0380
        /*003e*/ 	.short	0x0004


	//----- nvinfo : EIATTR_SW_WAR
	.align		4
.L_13:
        /*0040*/ 	.byte	0x04, 0x36
        /*0042*/ 	.short	(.L_15 - .L_14)
.L_14:
        /*0044*/ 	.word	0x00000008
.L_15:


//--------------------- .nv.callgraph             --------------------------
	.section	.nv.callgraph,"",@"SHT_CUDA_CALLGRAPH"
	.align	4
	.sectionentsize	8
	.align		4
        /*0000*/ 	.word	0x00000000
	.align		4
        /*0004*/ 	.word	0xffffffff
	.align		4
        /*0008*/ 	.word	0x00000000
	.align		4
        /*000c*/ 	.word	0xfffffffe
	.align		4
        /*0010*/ 	.word	0x00000000
	.align		4
        /*0014*/ 	.word	0xfffffffd
	.align		4
        /*0018*/ 	.word	0x00000000
	.align		4
        /*001c*/ 	.word	0xfffffffc


//--------------------- .text._Z3fooi             --------------------------
	.section	.text._Z3fooi,"ax",@progbits
	.align	128
        .global         _Z3fooi
        .type           _Z3fooi,@function
        .size           _Z3fooi,(.L_x_1 - _Z3fooi)
        .other          _Z3fooi,@"STO_CUDA_ENTRY STV_DEFAULT"
_Z3fooi:
.text._Z3fooi:
[----:B------:R-:W-:Y:S01]  /*0000*/  LDC R1, c[0x0][0x37c] ;  /* 0x0000df00ff017b82 */ /* 0x000fe20000000800 */
[----:B------:R-:W-:Y:S05]  /*0010*/  EXIT ;  /* 0x000000000000794d */ /* 0x000fea0003800000 */
.L_x_0:
[----:B------:R-:W-:-:S00]  /*0020*/  BRA `(.L_x_0) ;  /* 0xfffffffc00fc7947 */ /* 0x000fc0000383ffff */
[----:B------:R-:W-:-:S00]  /*0030*/  NOP ;  /* 0x0000000000007918 */ /* 0x000fc00000000000 */
        /* <DEDUP_REMOVED lines=12> */
.L_x_1:


//--------------------- .nv.shared.reserved.0     --------------------------
	.section	.nv.shared.reserved.0,"aw",@nobits
	.weak		__nv_reservedSMEM_offset_0_alias
	.size		__nv_reservedSMEM_offset_0_alias, 0, 64
	.other		__nv_reservedSMEM_offset_0_alias,@"STO_CUDA_RESERVED_SHARED STV_DEFAULT"
__nv_reservedSMEM_offset_0_alias:
	.zero		0
	.zero		64


//--------------------- .nv.constant0._Z3fooi     --------------------------
	.section	.nv.constant0._Z3fooi,"a",@progbits
	.sectionflags	@""
	.align	4
.nv.constant0._Z3fooi:
	.zero		900


//--------------------- SYMBOLS --------------------------

	.type		.nv.reservedSmem.offset0,@object
	.size		.nv.reservedSmem.offset0,0x4
